//
// Generated by NVIDIA NVVM Compiler
//
// Compiler Build ID: CL-36424714
// Cuda compilation tools, release 13.0, V13.0.88
// Based on NVVM 20.0.0
//

.version 9.0
.target sm_100
.address_size 64

	// .globl	_Z20CudaFloatArray_PrintPfi
.extern .func  (.param .b32 func_retval0) vprintf
(
	.param .b64 vprintf_param_0,
	.param .b64 vprintf_param_1
)
;
.global .align 1 .b8 $str[4] = {37, 103, 32};
.global .align 1 .b8 $str$1[2] = {10};
.global .align 1 .b8 $str$2[23] = {67, 117, 100, 97, 70, 108, 111, 97, 116, 65, 114, 114, 97, 121, 95, 80, 114, 105, 110, 116, 58, 10};

.visible .entry _Z20CudaFloatArray_PrintPfi(
	.param .u64 .ptr .align 1 _Z20CudaFloatArray_PrintPfi_param_0,
	.param .u32 _Z20CudaFloatArray_PrintPfi_param_1
)
{
	.local .align 8 .b8 	__local_depot0[8];
	.reg .b64 	%SP;
	.reg .b64 	%SPL;
	.reg .pred 	%p<10>;
	.reg .b32 	%r<67>;
	.reg .b32 	%f<30>;
	.reg .b64 	%rd<57>;
	.reg .b64 	%fd<30>;

	mov.u64 	%SPL, __local_depot0;
	cvta.local.u64 	%SP, %SPL;
	ld.param.u64 	%rd21, [_Z20CudaFloatArray_PrintPfi_param_0];
	ld.param.u32 	%r1, [_Z20CudaFloatArray_PrintPfi_param_1];
	cvta.to.global.u64 	%rd1, %rd21;
	mov.u64 	%rd22, $str$2;
	cvta.global.u64 	%rd23, %rd22;
	{ // callseq 0, 0
	.param .b64 param0;
	st.param.b64 	[param0], %rd23;
	.param .b64 param1;
	st.param.b64 	[param1], 0;
	.param .b32 retval0;
	call.uni (retval0), 
	vprintf, 
	(
	param0, 
	param1
	);
	ld.param.b32 	%r2, [retval0];
	} // callseq 0
	cvt.s64.s32 	%rd2, %r1;
	setp.eq.s32 	%p1, %r1, 0;
	@%p1 bra 	$L__BB0_13;
	setp.lt.u32 	%p2, %r1, 16;
	mov.b64 	%rd53, 0;
	@%p2 bra 	$L__BB0_4;
	and.b64  	%rd53, %rd2, -16;
	add.s64 	%rd50, %rd1, 32;
	add.u64 	%rd25, %SP, 0;
	mov.u64 	%rd51, %rd53;
$L__BB0_3:
	.pragma "nounroll";
	ld.global.f32 	%f1, [%rd50+-32];
	cvt.f64.f32 	%fd1, %f1;
	cvta.to.local.u64 	%rd26, %rd25;
	st.local.f64 	[%rd26], %fd1;
	mov.u64 	%rd27, $str;
	cvta.global.u64 	%rd28, %rd27;
	{ // callseq 1, 0
	.param .b64 param0;
	st.param.b64 	[param0], %rd28;
	.param .b64 param1;
	st.param.b64 	[param1], %rd25;
	.param .b32 retval0;
	call.uni (retval0), 
	vprintf, 
	(
	param0, 
	param1
	);
	ld.param.b32 	%r4, [retval0];
	} // callseq 1
	ld.global.f32 	%f2, [%rd50+-28];
	cvt.f64.f32 	%fd2, %f2;
	st.local.f64 	[%rd26], %fd2;
	{ // callseq 2, 0
	.param .b64 param0;
	st.param.b64 	[param0], %rd28;
	.param .b64 param1;
	st.param.b64 	[param1], %rd25;
	.param .b32 retval0;
	call.uni (retval0), 
	vprintf, 
	(
	param0, 
	param1
	);
	ld.param.b32 	%r6, [retval0];
	} // callseq 2
	ld.global.f32 	%f3, [%rd50+-24];
	cvt.f64.f32 	%fd3, %f3;
	st.local.f64 	[%rd26], %fd3;
	{ // callseq 3, 0
	.param .b64 param0;
	st.param.b64 	[param0], %rd28;
	.param .b64 param1;
	st.param.b64 	[param1], %rd25;
	.param .b32 retval0;
	call.uni (retval0), 
	vprintf, 
	(
	param0, 
	param1
	);
	ld.param.b32 	%r8, [retval0];
	} // callseq 3
	ld.global.f32 	%f4, [%rd50+-20];
	cvt.f64.f32 	%fd4, %f4;
	st.local.f64 	[%rd26], %fd4;
	{ // callseq 4, 0
	.param .b64 param0;
	st.param.b64 	[param0], %rd28;
	.param .b64 param1;
	st.param.b64 	[param1], %rd25;
	.param .b32 retval0;
	call.uni (retval0), 
	vprintf, 
	(
	param0, 
	param1
	);
	ld.param.b32 	%r10, [retval0];
	} // callseq 4
	ld.global.f32 	%f5, [%rd50+-16];
	cvt.f64.f32 	%fd5, %f5;
	st.local.f64 	[%rd26], %fd5;
	{ // callseq 5, 0
	.param .b64 param0;
	st.param.b64 	[param0], %rd28;
	.param .b64 param1;
	st.param.b64 	[param1], %rd25;
	.param .b32 retval0;
	call.uni (retval0), 
	vprintf, 
	(
	param0, 
	param1
	);
	ld.param.b32 	%r12, [retval0];
	} // callseq 5
	ld.global.f32 	%f6, [%rd50+-12];
	cvt.f64.f32 	%fd6, %f6;
	st.local.f64 	[%rd26], %fd6;
	{ // callseq 6, 0
	.param .b64 param0;
	st.param.b64 	[param0], %rd28;
	.param .b64 param1;
	st.param.b64 	[param1], %rd25;
	.param .b32 retval0;
	call.uni (retval0), 
	vprintf, 
	(
	param0, 
	param1
	);
	ld.param.b32 	%r14, [retval0];
	} // callseq 6
	ld.global.f32 	%f7, [%rd50+-8];
	cvt.f64.f32 	%fd7, %f7;
	st.local.f64 	[%rd26], %fd7;
	{ // callseq 7, 0
	.param .b64 param0;
	st.param.b64 	[param0], %rd28;
	.param .b64 param1;
	st.param.b64 	[param1], %rd25;
	.param .b32 retval0;
	call.uni (retval0), 
	vprintf, 
	(
	param0, 
	param1
	);
	ld.param.b32 	%r16, [retval0];
	} // callseq 7
	ld.global.f32 	%f8, [%rd50+-4];
	cvt.f64.f32 	%fd8, %f8;
	st.local.f64 	[%rd26], %fd8;
	{ // callseq 8, 0
	.param .b64 param0;
	st.param.b64 	[param0], %rd28;
	.param .b64 param1;
	st.param.b64 	[param1], %rd25;
	.param .b32 retval0;
	call.uni (retval0), 
	vprintf, 
	(
	param0, 
	param1
	);
	ld.param.b32 	%r18, [retval0];
	} // callseq 8
	ld.global.f32 	%f9, [%rd50];
	cvt.f64.f32 	%fd9, %f9;
	st.local.f64 	[%rd26], %fd9;
	{ // callseq 9, 0
	.param .b64 param0;
	st.param.b64 	[param0], %rd28;
	.param .b64 param1;
	st.param.b64 	[param1], %rd25;
	.param .b32 retval0;
	call.uni (retval0), 
	vprintf, 
	(
	param0, 
	param1
	);
	ld.param.b32 	%r20, [retval0];
	} // callseq 9
	ld.global.f32 	%f10, [%rd50+4];
	cvt.f64.f32 	%fd10, %f10;
	st.local.f64 	[%rd26], %fd10;
	{ // callseq 10, 0
	.param .b64 param0;
	st.param.b64 	[param0], %rd28;
	.param .b64 param1;
	st.param.b64 	[param1], %rd25;
	.param .b32 retval0;
	call.uni (retval0), 
	vprintf, 
	(
	param0, 
	param1
	);
	ld.param.b32 	%r22, [retval0];
	} // callseq 10
	ld.global.f32 	%f11, [%rd50+8];
	cvt.f64.f32 	%fd11, %f11;
	st.local.f64 	[%rd26], %fd11;
	{ // callseq 11, 0
	.param .b64 param0;
	st.param.b64 	[param0], %rd28;
	.param .b64 param1;
	st.param.b64 	[param1], %rd25;
	.param .b32 retval0;
	call.uni (retval0), 
	vprintf, 
	(
	param0, 
	param1
	);
	ld.param.b32 	%r24, [retval0];
	} // callseq 11
	ld.global.f32 	%f12, [%rd50+12];
	cvt.f64.f32 	%fd12, %f12;
	st.local.f64 	[%rd26], %fd12;
	{ // callseq 12, 0
	.param .b64 param0;
	st.param.b64 	[param0], %rd28;
	.param .b64 param1;
	st.param.b64 	[param1], %rd25;
	.param .b32 retval0;
	call.uni (retval0), 
	vprintf, 
	(
	param0, 
	param1
	);
	ld.param.b32 	%r26, [retval0];
	} // callseq 12
	ld.global.f32 	%f13, [%rd50+16];
	cvt.f64.f32 	%fd13, %f13;
	st.local.f64 	[%rd26], %fd13;
	{ // callseq 13, 0
	.param .b64 param0;
	st.param.b64 	[param0], %rd28;
	.param .b64 param1;
	st.param.b64 	[param1], %rd25;
	.param .b32 retval0;
	call.uni (retval0), 
	vprintf, 
	(
	param0, 
	param1
	);
	ld.param.b32 	%r28, [retval0];
	} // callseq 13
	ld.global.f32 	%f14, [%rd50+20];
	cvt.f64.f32 	%fd14, %f14;
	st.local.f64 	[%rd26], %fd14;
	{ // callseq 14, 0
	.param .b64 param0;
	st.param.b64 	[param0], %rd28;
	.param .b64 param1;
	st.param.b64 	[param1], %rd25;
	.param .b32 retval0;
	call.uni (retval0), 
	vprintf, 
	(
	param0, 
	param1
	);
	ld.param.b32 	%r30, [retval0];
	} // callseq 14
	ld.global.f32 	%f15, [%rd50+24];
	cvt.f64.f32 	%fd15, %f15;
	st.local.f64 	[%rd26], %fd15;
	{ // callseq 15, 0
	.param .b64 param0;
	st.param.b64 	[param0], %rd28;
	.param .b64 param1;
	st.param.b64 	[param1], %rd25;
	.param .b32 retval0;
	call.uni (retval0), 
	vprintf, 
	(
	param0, 
	param1
	);
	ld.param.b32 	%r32, [retval0];
	} // callseq 15
	ld.global.f32 	%f16, [%rd50+28];
	cvt.f64.f32 	%fd16, %f16;
	st.local.f64 	[%rd26], %fd16;
	{ // callseq 16, 0
	.param .b64 param0;
	st.param.b64 	[param0], %rd28;
	.param .b64 param1;
	st.param.b64 	[param1], %rd25;
	.param .b32 retval0;
	call.uni (retval0), 
	vprintf, 
	(
	param0, 
	param1
	);
	ld.param.b32 	%r34, [retval0];
	} // callseq 16
	add.s64 	%rd51, %rd51, -16;
	add.s64 	%rd50, %rd50, 64;
	setp.ne.s64 	%p3, %rd51, 0;
	@%p3 bra 	$L__BB0_3;
$L__BB0_4:
	and.b32  	%r36, %r1, 15;
	setp.eq.s32 	%p4, %r36, 0;
	@%p4 bra 	$L__BB0_13;
	add.u64 	%rd29, %SP, 0;
	add.u64 	%rd10, %SPL, 0;
	and.b64  	%rd30, %rd2, 15;
	add.s64 	%rd31, %rd30, -1;
	setp.lt.u64 	%p5, %rd31, 7;
	@%p5 bra 	$L__BB0_7;
	shl.b64 	%rd32, %rd53, 2;
	add.s64 	%rd33, %rd1, %rd32;
	ld.global.f32 	%f17, [%rd33];
	cvt.f64.f32 	%fd17, %f17;
	st.local.f64 	[%rd10], %fd17;
	mov.u64 	%rd34, $str;
	cvta.global.u64 	%rd35, %rd34;
	{ // callseq 17, 0
	.param .b64 param0;
	st.param.b64 	[param0], %rd35;
	.param .b64 param1;
	st.param.b64 	[param1], %rd29;
	.param .b32 retval0;
	call.uni (retval0), 
	vprintf, 
	(
	param0, 
	param1
	);
	ld.param.b32 	%r37, [retval0];
	} // callseq 17
	ld.global.f32 	%f18, [%rd33+4];
	cvt.f64.f32 	%fd18, %f18;
	st.local.f64 	[%rd10], %fd18;
	{ // callseq 18, 0
	.param .b64 param0;
	st.param.b64 	[param0], %rd35;
	.param .b64 param1;
	st.param.b64 	[param1], %rd29;
	.param .b32 retval0;
	call.uni (retval0), 
	vprintf, 
	(
	param0, 
	param1
	);
	ld.param.b32 	%r39, [retval0];
	} // callseq 18
	ld.global.f32 	%f19, [%rd33+8];
	cvt.f64.f32 	%fd19, %f19;
	st.local.f64 	[%rd10], %fd19;
	{ // callseq 19, 0
	.param .b64 param0;
	st.param.b64 	[param0], %rd35;
	.param .b64 param1;
	st.param.b64 	[param1], %rd29;
	.param .b32 retval0;
	call.uni (retval0), 
	vprintf, 
	(
	param0, 
	param1
	);
	ld.param.b32 	%r41, [retval0];
	} // callseq 19
	ld.global.f32 	%f20, [%rd33+12];
	cvt.f64.f32 	%fd20, %f20;
	st.local.f64 	[%rd10], %fd20;
	{ // callseq 20, 0
	.param .b64 param0;
	st.param.b64 	[param0], %rd35;
	.param .b64 param1;
	st.param.b64 	[param1], %rd29;
	.param .b32 retval0;
	call.uni (retval0), 
	vprintf, 
	(
	param0, 
	param1
	);
	ld.param.b32 	%r43, [retval0];
	} // callseq 20
	ld.global.f32 	%f21, [%rd33+16];
	cvt.f64.f32 	%fd21, %f21;
	st.local.f64 	[%rd10], %fd21;
	{ // callseq 21, 0
	.param .b64 param0;
	st.param.b64 	[param0], %rd35;
	.param .b64 param1;
	st.param.b64 	[param1], %rd29;
	.param .b32 retval0;
	call.uni (retval0), 
	vprintf, 
	(
	param0, 
	param1
	);
	ld.param.b32 	%r45, [retval0];
	} // callseq 21
	ld.global.f32 	%f22, [%rd33+20];
	cvt.f64.f32 	%fd22, %f22;
	st.local.f64 	[%rd10], %fd22;
	{ // callseq 22, 0
	.param .b64 param0;
	st.param.b64 	[param0], %rd35;
	.param .b64 param1;
	st.param.b64 	[param1], %rd29;
	.param .b32 retval0;
	call.uni (retval0), 
	vprintf, 
	(
	param0, 
	param1
	);
	ld.param.b32 	%r47, [retval0];
	} // callseq 22
	ld.global.f32 	%f23, [%rd33+24];
	cvt.f64.f32 	%fd23, %f23;
	st.local.f64 	[%rd10], %fd23;
	{ // callseq 23, 0
	.param .b64 param0;
	st.param.b64 	[param0], %rd35;
	.param .b64 param1;
	st.param.b64 	[param1], %rd29;
	.param .b32 retval0;
	call.uni (retval0), 
	vprintf, 
	(
	param0, 
	param1
	);
	ld.param.b32 	%r49, [retval0];
	} // callseq 23
	ld.global.f32 	%f24, [%rd33+28];
	cvt.f64.f32 	%fd24, %f24;
	st.local.f64 	[%rd10], %fd24;
	{ // callseq 24, 0
	.param .b64 param0;
	st.param.b64 	[param0], %rd35;
	.param .b64 param1;
	st.param.b64 	[param1], %rd29;
	.param .b32 retval0;
	call.uni (retval0), 
	vprintf, 
	(
	param0, 
	param1
	);
	ld.param.b32 	%r51, [retval0];
	} // callseq 24
	add.s64 	%rd53, %rd53, 8;
$L__BB0_7:
	and.b32  	%r53, %r1, 7;
	setp.eq.s32 	%p6, %r53, 0;
	@%p6 bra 	$L__BB0_13;
	and.b64  	%rd37, %rd2, 7;
	add.s64 	%rd38, %rd37, -1;
	setp.lt.u64 	%p7, %rd38, 3;
	@%p7 bra 	$L__BB0_10;
	shl.b64 	%rd39, %rd53, 2;
	add.s64 	%rd40, %rd1, %rd39;
	ld.global.f32 	%f25, [%rd40];
	cvt.f64.f32 	%fd25, %f25;
	st.local.f64 	[%rd10], %fd25;
	mov.u64 	%rd41, $str;
	cvta.global.u64 	%rd42, %rd41;
	{ // callseq 25, 0
	.param .b64 param0;
	st.param.b64 	[param0], %rd42;
	.param .b64 param1;
	st.param.b64 	[param1], %rd29;
	.param .b32 retval0;
	call.uni (retval0), 
	vprintf, 
	(
	param0, 
	param1
	);
	ld.param.b32 	%r54, [retval0];
	} // callseq 25
	ld.global.f32 	%f26, [%rd40+4];
	cvt.f64.f32 	%fd26, %f26;
	st.local.f64 	[%rd10], %fd26;
	{ // callseq 26, 0
	.param .b64 param0;
	st.param.b64 	[param0], %rd42;
	.param .b64 param1;
	st.param.b64 	[param1], %rd29;
	.param .b32 retval0;
	call.uni (retval0), 
	vprintf, 
	(
	param0, 
	param1
	);
	ld.param.b32 	%r56, [retval0];
	} // callseq 26
	ld.global.f32 	%f27, [%rd40+8];
	cvt.f64.f32 	%fd27, %f27;
	st.local.f64 	[%rd10], %fd27;
	{ // callseq 27, 0
	.param .b64 param0;
	st.param.b64 	[param0], %rd42;
	.param .b64 param1;
	st.param.b64 	[param1], %rd29;
	.param .b32 retval0;
	call.uni (retval0), 
	vprintf, 
	(
	param0, 
	param1
	);
	ld.param.b32 	%r58, [retval0];
	} // callseq 27
	ld.global.f32 	%f28, [%rd40+12];
	cvt.f64.f32 	%fd28, %f28;
	st.local.f64 	[%rd10], %fd28;
	{ // callseq 28, 0
	.param .b64 param0;
	st.param.b64 	[param0], %rd42;
	.param .b64 param1;
	st.param.b64 	[param1], %rd29;
	.param .b32 retval0;
	call.uni (retval0), 
	vprintf, 
	(
	param0, 
	param1
	);
	ld.param.b32 	%r60, [retval0];
	} // callseq 28
	add.s64 	%rd53, %rd53, 4;
$L__BB0_10:
	and.b32  	%r62, %r1, 3;
	setp.eq.s32 	%p8, %r62, 0;
	@%p8 bra 	$L__BB0_13;
	shl.b64 	%rd44, %rd53, 2;
	add.s64 	%rd56, %rd1, %rd44;
	and.b64  	%rd55, %rd2, 3;
	mov.u64 	%rd45, $str;
$L__BB0_12:
	.pragma "nounroll";
	ld.global.f32 	%f29, [%rd56];
	cvt.f64.f32 	%fd29, %f29;
	st.local.f64 	[%rd10], %fd29;
	cvta.global.u64 	%rd46, %rd45;
	{ // callseq 29, 0
	.param .b64 param0;
	st.param.b64 	[param0], %rd46;
	.param .b64 param1;
	st.param.b64 	[param1], %rd29;
	.param .b32 retval0;
	call.uni (retval0), 
	vprintf, 
	(
	param0, 
	param1
	);
	ld.param.b32 	%r63, [retval0];
	} // callseq 29
	add.s64 	%rd56, %rd56, 4;
	add.s64 	%rd55, %rd55, -1;
	setp.ne.s64 	%p9, %rd55, 0;
	@%p9 bra 	$L__BB0_12;
$L__BB0_13:
	mov.u64 	%rd48, $str$1;
	cvta.global.u64 	%rd49, %rd48;
	{ // callseq 30, 0
	.param .b64 param0;
	st.param.b64 	[param0], %rd49;
	.param .b64 param1;
	st.param.b64 	[param1], 0;
	.param .b32 retval0;
	call.uni (retval0), 
	vprintf, 
	(
	param0, 
	param1
	);
	ld.param.b32 	%r65, [retval0];
	} // callseq 30
	ret;

}
	// .globl	_Z24CudaFloatArray_AddNumberPfif
.visible .entry _Z24CudaFloatArray_AddNumberPfif(
	.param .u64 .ptr .align 1 _Z24CudaFloatArray_AddNumberPfif_param_0,
	.param .u32 _Z24CudaFloatArray_AddNumberPfif_param_1,
	.param .f32 _Z24CudaFloatArray_AddNumberPfif_param_2
)
{
	.reg .b32 	%r<5>;
	.reg .b32 	%f<4>;
	.reg .b64 	%rd<5>;

	ld.param.u64 	%rd1, [_Z24CudaFloatArray_AddNumberPfif_param_0];
	ld.param.f32 	%f1, [_Z24CudaFloatArray_AddNumberPfif_param_2];
	cvta.to.global.u64 	%rd2, %rd1;
	mov.u32 	%r1, %tid.x;
	mov.u32 	%r2, %ctaid.x;
	mov.u32 	%r3, %ntid.x;
	mad.lo.s32 	%r4, %r2, %r3, %r1;
	mul.wide.s32 	%rd3, %r4, 4;
	add.s64 	%rd4, %rd2, %rd3;
	ld.global.f32 	%f2, [%rd4];
	add.f32 	%f3, %f1, %f2;
	st.global.f32 	[%rd4], %f3;
	ret;

}


// ===== COMPILED SASS (sm_100) =====

	.target	sm_100

	.elftype	@"ET_EXEC"


//--------------------- .note.nv.tkinfo           --------------------------
	.section	.note.nv.tkinfo,"",@"SHT_NOTE"
	.sectionflags	@"SHF_NOTE_NV_TKINFO"
	.tkinfo
        /*0018*/ 	.word	0x00000002
        /*0030*/ 	.string	""
        /*0030*/ 	.string	"ptxas"
        /*0030*/ 	.string	"Cuda compilation tools, release 13.0, V13.0.88"
        /*0030*/ 	.string	"Build cuda_13.0.r13.0/compiler.36424714_0"
        /*0030*/ 	.string	"-arch sm_100 -m 64 "



//--------------------- .note.nv.cuinfo           --------------------------
	.section	.note.nv.cuinfo,"",@"SHT_NOTE"
	.sectionflags	@"SHF_NOTE_NV_CUINFO"
        /*0018*/ 	.short	0x0002
        /*001a*/ 	.short	0x0064
        /*001c*/ 	.short	0x0082
	.zero		2


//--------------------- .nv.info                  --------------------------
	.section	.nv.info,"",@"SHT_CUDA_INFO"
	.align	4


	//----- nvinfo : EIATTR_REGCOUNT
	.align		4
        /*0000*/ 	.byte	0x04, 0x2f
        /*0002*/ 	.short	(.L_4 - .L_3)
	.align		4
.L_3:
        /*0004*/ 	.word	index@(_Z20CudaFloatArray_PrintPfi)
        /*0008*/ 	.word	0x00000020


	//----- nvinfo : EIATTR_FRAME_SIZE
	.align		4
.L_4:
        /*000c*/ 	.byte	0x04, 0x11
        /*000e*/ 	.short	(.L_6 - .L_5)
	.align		4
.L_5:
        /*0010*/ 	.word	index@(_Z20CudaFloatArray_PrintPfi)
        /*0014*/ 	.word	0x00000008


	//----- nvinfo : EIATTR_REGCOUNT
	.align		4
.L_6:
        /*0018*/ 	.byte	0x04, 0x2f
        /*001a*/ 	.short	(.L_8 - .L_7)
	.align		4
.L_7:
        /*001c*/ 	.word	index@(_Z24CudaFloatArray_AddNumberPfif)
        /*0020*/ 	.word	0x00000008


	//----- nvinfo : EIATTR_FRAME_SIZE
	.align		4
.L_8:
        /*0024*/ 	.byte	0x04, 0x11
        /*0026*/ 	.short	(.L_10 - .L_9)
	.align		4
.L_9:
        /*0028*/ 	.word	index@(_Z24CudaFloatArray_AddNumberPfif)
        /*002c*/ 	.word	0x00000000


	//----- nvinfo : EIATTR_MIN_STACK_SIZE
	.align		4
.L_10:
        /*0030*/ 	.byte	0x04, 0x12
        /*0032*/ 	.short	(.L_12 - .L_11)
	.align		4
.L_11:
        /*0034*/ 	.word	index@(_Z24CudaFloatArray_AddNumberPfif)
        /*0038*/ 	.word	0x00000000


	//----- nvinfo : EIATTR_MIN_STACK_SIZE
	.align		4
.L_12:
        /*003c*/ 	.byte	0x04, 0x12
        /*003e*/ 	.short	(.L_14 - .L_13)
	.align		4
.L_13:
        /*0040*/ 	.word	index@(_Z20CudaFloatArray_PrintPfi)
        /*0044*/ 	.word	0x00000008
.L_14:


//--------------------- .nv.compat                --------------------------
	.section	.nv.compat,"",@"SHT_CUDA_COMPAT_INFO"
	.align	4
        /*0000*/ 	.byte	0x02, 0x09, 0x00, 0x00, 0x02, 0x02, 0x01, 0x00, 0x02, 0x05, 0x05, 0x00, 0x03, 0x07, 0x01, 0x01
        /*0010*/ 	.byte	0x02, 0x03, 0x00, 0x00, 0x02, 0x06, 0x01, 0x00, 0x04, 0x0b, 0x08, 0x00, 0x09, 0x00, 0x00, 0x00
        /*0020*/ 	.byte	0x00, 0x00, 0x00, 0x00


//--------------------- .nv.info._Z24CudaFloatArray_AddNumberPfif --------------------------
	.section	.nv.info._Z24CudaFloatArray_AddNumberPfif,"",@"SHT_CUDA_INFO"
	.sectionflags	@""
	.align	4


	//----- nvinfo : EIATTR_CUDA_API_VERSION
	.align		4
        /*0000*/ 	.byte	0x04, 0x37
        /*0002*/ 	.short	(.L_16 - .L_15)
.L_15:
        /*0004*/ 	.word	0x00000082


	//----- nvinfo : EIATTR_KPARAM_INFO
	.align		4
.L_16:
        /*0008*/ 	.byte	0x04, 0x17
        /*000a*/ 	.short	(.L_18 - .L_17)
.L_17:
        /*000c*/ 	.word	0x00000000
        /*0010*/ 	.short	0x0002
        /*0012*/ 	.short	0x000c
        /*0014*/ 	.byte	0x00, 0xf0, 0x11, 0x00


	//----- nvinfo : EIATTR_KPARAM_INFO
	.align		4
.L_18:
        /*0018*/ 	.byte	0x04, 0x17
        /*001a*/ 	.short	(.L_20 - .L_19)
.L_19:
        /*001c*/ 	.word	0x00000000
        /*0020*/ 	.short	0x0001
        /*0022*/ 	.short	0x0008
        /*0024*/ 	.byte	0x00, 0xf0, 0x11, 0x00


	//----- nvinfo : EIATTR_KPARAM_INFO
	.align		4
.L_20:
        /*0028*/ 	.byte	0x04, 0x17
        /*002a*/ 	.short	(.L_22 - .L_21)
.L_21:
        /*002c*/ 	.word	0x00000000
        /*0030*/ 	.short	0x0000
        /*0032*/ 	.short	0x0000
        /*0034*/ 	.byte	0x00, 0xf5, 0x21, 0x00


	//----- nvinfo : EIATTR_SPARSE_MMA_MASK
	.align		4
.L_22:
        /*0038*/ 	.byte	0x03, 0x50
        /*003a*/ 	.short	0x0000


	//----- nvinfo : EIATTR_MAXREG_COUNT
	.align		4
        /*003c*/ 	.byte	0x03, 0x1b
        /*003e*/ 	.short	0x00ff


	//----- nvinfo : EIATTR_MERCURY_ISA_VERSION
	.align		4
        /*0040*/ 	.byte	0x03, 0x5f
        /*0042*/ 	.short	0x0101


	//----- nvinfo : EIATTR_VRC_CTA_INIT_COUNT
	.align		4
        /*0044*/ 	.byte	0x02, 0x4a
	.zero		1
	.zero		1


	//----- nvinfo : EIATTR_EXIT_INSTR_OFFSETS
	.align		4
        /*0048*/ 	.byte	0x04, 0x1c
        /*004a*/ 	.short	(.L_24 - .L_23)


	//   ....[0]....
.L_23:
        /*004c*/ 	.word	0x000000c0


	//----- nvinfo : EIATTR_CBANK_PARAM_SIZE
	.align		4
.L_24:
        /*0050*/ 	.byte	0x03, 0x19
        /*0052*/ 	.short	0x0010


	//----- nvinfo : EIATTR_PARAM_CBANK
	.align		4
        /*0054*/ 	.byte	0x04, 0x0a
        /*0056*/ 	.short	(.L_26 - .L_25)
	.align		4
.L_25:
        /*0058*/ 	.word	index@(.nv.constant0._Z24CudaFloatArray_AddNumberPfif)
        /*005c*/ 	.short	0x0380
        /*005e*/ 	.short	0x0010


	//----- nvinfo : EIATTR_SW_WAR
	.align		4
.L_26:
        /*0060*/ 	.byte	0x04, 0x36
        /*0062*/ 	.short	(.L_28 - .L_27)
.L_27:
        /*0064*/ 	.word	0x00000008
.L_28:


//--------------------- .nv.info._Z20CudaFloatArray_PrintPfi --------------------------
	.section	.nv.info._Z20CudaFloatArray_PrintPfi,"",@"SHT_CUDA_INFO"
	.sectionflags	@""
	.align	4


	//----- nvinfo : EIATTR_CUDA_API_VERSION
	.align		4
        /*0000*/ 	.byte	0x04, 0x37
        /*0002*/ 	.short	(.L_30 - .L_29)
.L_29:
        /*0004*/ 	.word	0x00000082


	//----- nvinfo : EIATTR_KPARAM_INFO
	.align		4
.L_30:
        /*0008*/ 	.byte	0x04, 0x17
        /*000a*/ 	.short	(.L_32 - .L_31)
.L_31:
        /*000c*/ 	.word	0x00000000
        /*0010*/ 	.short	0x0001
        /*0012*/ 	.short	0x0008
        /*0014*/ 	.byte	0x00, 0xf0, 0x11, 0x00


	//----- nvinfo : EIATTR_KPARAM_INFO
	.align		4
.L_32:
        /*0018*/ 	.byte	0x04, 0x17
        /*001a*/ 	.short	(.L_34 - .L_33)
.L_33:
        /*001c*/ 	.word	0x00000000
        /*0020*/ 	.short	0x0000
        /*0022*/ 	.short	0x0000
        /*0024*/ 	.byte	0x00, 0xf5, 0x21, 0x00


	//----- nvinfo : EIATTR_SPARSE_MMA_MASK
	.align		4
.L_34:
        /*0028*/ 	.byte	0x03, 0x50
        /*002a*/ 	.short	0x0000


	//----- nvinfo : EIATTR_MAXREG_COUNT
	.align		4
        /*002c*/ 	.byte	0x03, 0x1b
        /*002e*/ 	.short	0x00ff


	//----- nvinfo : EIATTR_EXTERNS
	.align		4
        /*0030*/ 	.byte	0x04, 0x0f
        /*0032*/ 	.short	(.L_36 - .L_35)


	//   ....[0]....
	.align		4
.L_35:
        /*0034*/ 	.word	index@(vprintf)


	//----- nvinfo : EIATTR_MERCURY_ISA_VERSION
	.align		4
.L_36:
        /*0038*/ 	.byte	0x03, 0x5f
        /*003a*/ 	.short	0x0101


	//----- nvinfo : EIATTR_VRC_CTA_INIT_COUNT
	.align		4
        /*003c*/ 	.byte	0x02, 0x4a
	.zero		1
	.zero		1


	//----- nvinfo : EIATTR_SYSCALL_OFFSETS
	.align		4
        /*0040*/ 	.byte	0x04, 0x46
        /*0042*/ 	.short	(.L_38 - .L_37)


	//   ....[0]....
.L_37:
        /*0044*/ 	.word	0x000000d0


	//   ....[1]....
        /*0048*/ 	.word	0x00000360


	//   ....[2]....
        /*004c*/ 	.word	0x00000440


	//   ....[3]....
        /*0050*/ 	.word	0x00000510


	//   ....[4]....
        /*0054*/ 	.word	0x000005e0


	//   ....[5]....
        /*0058*/ 	.word	0x000006b0


	//   ....[6]....
        /*005c*/ 	.word	0x00000780


	//   ....[7]....
        /*0060*/ 	.word	0x00000850


	//   ....[8]....
        /*0064*/ 	.word	0x00000920


	//   ....[9]....
        /*0068*/ 	.word	0x000009f0


	//   ....[10]....
        /*006c*/ 	.word	0x00000ac0


	//   ....[11]....
        /*0070*/ 	.word	0x00000b90


	//   ....[12]....
        /*0074*/ 	.word	0x00000c60


	//   ....[13]....
        /*0078*/ 	.word	0x00000d30


	//   ....[14]....
        /*007c*/ 	.word	0x00000e00


	//   ....[15]....
        /*0080*/ 	.word	0x00000ed0


	//   ....[16]....
        /*0084*/ 	.word	0x00000fa0


	//   ....[17]....
        /*0088*/ 	.word	0x000011a0


	//   ....[18]....
        /*008c*/ 	.word	0x00001270


	//   ....[19]....
        /*0090*/ 	.word	0x00001340


	//   ....[20]....
        /*0094*/ 	.word	0x00001410


	//   ....[21]....
        /*0098*/ 	.word	0x000014e0


	//   ....[22]....
        /*009c*/ 	.word	0x000015b0


	//   ....[23]....
        /*00a0*/ 	.word	0x00001680


	//   ....[24]....
        /*00a4*/ 	.word	0x00001750


	//   ....[25]....
        /*00a8*/ 	.word	0x00001910


	//   ....[26]....
        /*00ac*/ 	.word	0x000019e0


	//   ....[27]....
        /*00b0*/ 	.word	0x00001ab0


	//   ....[28]....
        /*00b4*/ 	.word	0x00001b80


	//   ....[29]....
        /*00b8*/ 	.word	0x00001d60


	//   ....[30]....
        /*00bc*/ 	.word	0x00001e30


	//----- nvinfo : EIATTR_EXIT_INSTR_OFFSETS
	.align		4
.L_38:
        /*00c0*/ 	.byte	0x04, 0x1c
        /*00c2*/ 	.short	(.L_40 - .L_39)


	//   ....[0]....
.L_39:
        /*00c4*/ 	.word	0x00001e40


	//----- nvinfo : EIATTR_CRS_STACK_SIZE
	.align		4
.L_40:
        /*00c8*/ 	.byte	0x04, 0x1e
        /*00ca*/ 	.short	(.L_42 - .L_41)
.L_41:
        /*00cc*/ 	.word	0x00000000


	//----- nvinfo : EIATTR_CBANK_PARAM_SIZE
	.align		4
.L_42:
        /*00d0*/ 	.byte	0x03, 0x19
        /*00d2*/ 	.short	0x000c


	//----- nvinfo : EIATTR_PARAM_CBANK
	.align		4
        /*00d4*/ 	.byte	0x04, 0x0a
        /*00d6*/ 	.short	(.L_44 - .L_43)
	.align		4
.L_43:
        /*00d8*/ 	.word	index@(.nv.constant0._Z20CudaFloatArray_PrintPfi)
        /*00dc*/ 	.short	0x0380
        /*00de*/ 	.short	0x000c


	//----- nvinfo : EIATTR_SW_WAR
	.align		4
.L_44:
        /*00e0*/ 	.byte	0x04, 0x36
        /*00e2*/ 	.short	(.L_46 - .L_45)
.L_45:
        /*00e4*/ 	.word	0x00000008
.L_46:


//--------------------- .nv.callgraph             --------------------------
	.section	.nv.callgraph,"",@"SHT_CUDA_CALLGRAPH"
	.align	4
	.sectionentsize	8
	.align		4
        /*0000*/ 	.word	0x00000000
	.align		4
        /*0004*/ 	.word	0xffffffff
	.align		4
        /*0008*/ 	.word	index@(_Z20CudaFloatArray_PrintPfi)
	.align		4
        /*000c*/ 	.word	index@(vprintf)
	.align		4
        /*0010*/ 	.word	0x00000000
	.align		4
        /*0014*/ 	.word	0xfffffffe
	.align		4
        /*0018*/ 	.word	0x00000000
	.align		4
        /*001c*/ 	.word	0xfffffffd
	.align		4
        /*0020*/ 	.word	0x00000000
	.align		4
        /*0024*/ 	.word	0xfffffffc


//--------------------- .nv.constant4             --------------------------
	.section	.nv.constant4,"a",@progbits
	.align	8
	.align		8
.nv.constant4:
        /*0000*/ 	.dword	$str
	.align		8
        /*0008*/ 	.dword	$str$1
	.align		8
        /*0010*/ 	.dword	$str$2
	.align		8
        /*0018*/ 	.dword	vprintf


//--------------------- .text._Z24CudaFloatArray_AddNumberPfif --------------------------
	.section	.text._Z24CudaFloatArray_AddNumberPfif,"ax",@progbits
	.align	128
        .global         _Z24CudaFloatArray_AddNumberPfif
        .type           _Z24CudaFloatArray_AddNumberPfif,@function
        .size           _Z24CudaFloatArray_AddNumberPfif,(.L_x_40 - _Z24CudaFloatArray_AddNumberPfif)
        .other          _Z24CudaFloatArray_AddNumberPfif,@"STO_CUDA_ENTRY STV_DEFAULT"
_Z24CudaFloatArray_AddNumberPfif:
.text._Z24CudaFloatArray_AddNumberPfif:
[----:B------:R-:W-:Y:S01]  /*0000*/  LDC R1, c[0x0][0x37c] ;  /* 0x0000df00ff017b82 */ /* 0x000fe20000000800 */
[----:B------:R-:W0:Y:S07]  /*0010*/  S2R R5, SR_TID.X ;  /* 0x0000000000057919 */ /* 0x000e2e0000002100 */
[----:B------:R-:W0:Y:S01]  /*0020*/  S2UR UR6, SR_CTAID.X ;  /* 0x00000000000679c3 */ /* 0x000e220000002500 */
[----:B------:R-:W1:Y:S07]  /*0030*/  LDCU.64 UR4, c[0x0][0x358] ;  /* 0x00006b00ff0477ac */ /* 0x000e6e0008000a00 */
[----:B------:R-:W0:Y:S08]  /*0040*/  LDC R0, c[0x0][0x360] ;  /* 0x0000d800ff007b82 */ /* 0x000e300000000800 */
[----:B------:R-:W2:Y:S01]  /*0050*/  LDC.64 R2, c[0x0][0x380] ;  /* 0x0000e000ff027b82 */ /* 0x000ea20000000a00 */
[----:B0-----:R-:W-:Y:S01]  /*0060*/  IMAD R5, R0, UR6, R5 ;  /* 0x0000000600057c24 */ /* 0x001fe2000f8e0205 */
[----:B------:R-:W0:Y:S03]  /*0070*/  LDCU UR6, c[0x0][0x38c] ;  /* 0x00007180ff0677ac */ /* 0x000e260008000800 */
[----:B--2---:R-:W-:-:S05]  /*0080*/  IMAD.WIDE R2, R5, 0x4, R2 ;  /* 0x0000000405027825 */ /* 0x004fca00078e0202 */
[----:B-1----:R-:W0:Y:S02]  /*0090*/  LDG.E R0, desc[UR4][R2.64] ;  /* 0x0000000402007981 */ /* 0x002e24000c1e1900 */
[----:B0-----:R-:W-:-:S05]  /*00a0*/  FADD R5, R0, UR6 ;  /* 0x0000000600057e21 */ /* 0x001fca0008000000 */
[----:B------:R-:W-:Y:S01]  /*00b0*/  STG.E desc[UR4][R2.64], R5 ;  /* 0x0000000502007986 */ /* 0x000fe2000c101904 */
[----:B------:R-:W-:Y:S05]  /*00c0*/  EXIT ;  /* 0x000000000000794d */ /* 0x000fea0003800000 */
.L_x_0:
[----:B------:R-:W-:-:S00]  /*00d0*/  BRA `(.L_x_0) ;  /* 0xfffffffc00fc7947 */ /* 0x000fc0000383ffff */
[----:B------:R-:W-:-:S00]  /*00e0*/  NOP ;  /* 0x0000000000007918 */ /* 0x000fc00000000000 */
        /* <DEDUP_REMOVED lines=9> */
.L_x_40:


//--------------------- .text._Z20CudaFloatArray_PrintPfi --------------------------
	.section	.text._Z20CudaFloatArray_PrintPfi,"ax",@progbits
	.align	128
        .global         _Z20CudaFloatArray_PrintPfi
        .type           _Z20CudaFloatArray_PrintPfi,@function
        .size           _Z20CudaFloatArray_PrintPfi,(.L_x_41 - _Z20CudaFloatArray_PrintPfi)
        .other          _Z20CudaFloatArray_PrintPfi,@"STO_CUDA_ENTRY STV_DEFAULT"
_Z20CudaFloatArray_PrintPfi:
.text._Z20CudaFloatArray_PrintPfi:
[----:B------:R-:W0:Y:S01]  /*0000*/  LDC R1, c[0x0][0x37c] ;  /* 0x0000df00ff017b82 */ /* 0x000e220000000800 */
[----:B------:R-:W-:Y:S01]  /*0010*/  MOV R0, 0x18 ;  /* 0x0000001800007802 */ /* 0x000fe20000000f00 */
[----:B------:R-:W1:Y:S01]  /*0020*/  LDCU UR4, c[0x0][0x2f8] ;  /* 0x00005f00ff0477ac */ /* 0x000e620008000800 */
[----:B0-----:R-:W-:Y:S01]  /*0030*/  VIADD R1, R1, 0xfffffff8 ;  /* 0xfffffff801017836 */ /* 0x001fe20000000000 */
[----:B------:R-:W-:-:S04]  /*0040*/  CS2R R6, SRZ ;  /* 0x0000000000067805 */ /* 0x000fc8000001ff00 */
[----:B------:R0:W2:Y:S01]  /*0050*/  LDC.64 R8, c[0x4][R0] ;  /* 0x0100000000087b82 */ /* 0x0000a20000000a00 */
[----:B------:R-:W3:Y:S01]  /*0060*/  LDCU.64 UR6, c[0x4][0x10] ;  /* 0x01000200ff0677ac */ /* 0x000ee20008000a00 */
[----:B------:R-:W4:Y:S01]  /*0070*/  LDCU UR5, c[0x0][0x2fc] ;  /* 0x00005f80ff0577ac */ /* 0x000f220008000800 */
[----:B-1----:R-:W-:Y:S01]  /*0080*/  IADD3 R18, P0, PT, R1, UR4, RZ ;  /* 0x0000000401127c10 */ /* 0x002fe2000ff1e0ff */
[----:B---3--:R-:W-:Y:S02]  /*0090*/  IMAD.U32 R4, RZ, RZ, UR6 ;  /* 0x00000006ff047e24 */ /* 0x008fe4000f8e00ff */
[----:B------:R-:W-:Y:S02]  /*00a0*/  IMAD.U32 R5, RZ, RZ, UR7 ;  /* 0x00000007ff057e24 */ /* 0x000fe4000f8e00ff */
[----:B0---4-:R-:W-:-:S08]  /*00b0*/  IMAD.X R2, RZ, RZ, UR5, P0 ;  /* 0x00000005ff027e24 */ /* 0x011fd000080e06ff */
[----:B------:R-:W-:-:S07]  /*00c0*/  LEPC R20, `(.L_x_1) ;  /* 0x000000001014794e */ /* 0x000fce0000000000 */
[----:B--2---:R-:W-:Y:S05]  /*00d0*/  CALL.ABS.NOINC R8 ;  /* 0x0000000008007343 */ /* 0x004fea0003c00000 */
.L_x_1:
[----:B------:R-:W0:Y:S02]  /*00e0*/  LDCU UR6, c[0x0][0x388] ;  /* 0x00007100ff0677ac */ /* 0x000e240008000800 */
[----:B0-----:R-:W-:-:S09]  /*00f0*/  UISETP.NE.AND UP0, UPT, UR6, URZ, UPT ;  /* 0x000000ff0600728c */ /* 0x001fd2000bf05270 */
[----:B------:R-:W-:Y:S05]  /*0100*/  BRA.U !UP0, `(.L_x_2) ;  /* 0x0000001d082c7547 */ /* 0x000fea000b800000 */
[----:B------:R-:W0:Y:S01]  /*0110*/  LDC.64 R28, c[0x0][0x358] ;  /* 0x0000d600ff1c7b82 */ /* 0x000e220000000a00 */
[----:B------:R-:W-:Y:S01]  /*0120*/  UISETP.GE.U32.AND UP0, UPT, UR6, 0x10, UPT ;  /* 0x000000100600788c */ /* 0x000fe2000bf06070 */
[----:B------:R-:W-:Y:S02]  /*0130*/  IMAD.MOV.U32 R23, RZ, RZ, RZ ;  /* 0x000000ffff177224 */ /* 0x000fe400078e00ff */
[----:B------:R-:W-:-:S06]  /*0140*/  IMAD.MOV.U32 R24, RZ, RZ, RZ ;  /* 0x000000ffff187224 */ /* 0x000fcc00078e00ff */
[----:B------:R-:W-:Y:S05]  /*0150*/  BRA.U !UP0, `(.L_x_3) ;  /* 0x0000000d08a87547 */ /* 0x000fea000b800000 */
[----:B------:R-:W1:Y:S01]  /*0160*/  LDCU.64 UR4, c[0x0][0x380] ;  /* 0x00007000ff0477ac */ /* 0x000e620008000a00 */
[----:B------:R-:W-:Y:S01]  /*0170*/  BSSY.RECONVERGENT B6, `(.L_x_3) ;  /* 0x00000e8000067945 */ /* 0x000fe20003800200 */
[----:B------:R-:W-:Y:S02]  /*0180*/  USHF.R.S32.HI UR7, URZ, 0x1f, UR6 ;  /* 0x0000001fff077899 */ /* 0x000fe40008011406 */
[----:B------:R-:W-:-:S04]  /*0190*/  ULOP3.LUT UR6, UR6, 0xfffffff0, URZ, 0xc0, !UPT ;  /* 0xfffffff006067892 */ /* 0x000fc8000f8ec0ff */
[----:B------:R-:W-:Y:S02]  /*01a0*/  IMAD.U32 R24, RZ, RZ, UR7 ;  /* 0x00000007ff187e24 */ /* 0x000fe4000f8e00ff */
[----:B------:R-:W-:Y:S02]  /*01b0*/  IMAD.U32 R23, RZ, RZ, UR6 ;  /* 0x00000006ff177e24 */ /* 0x000fe4000f8e00ff */
[----:B------:R-:W-:Y:S02]  /*01c0*/  IMAD.U32 R25, RZ, RZ, UR6 ;  /* 0x00000006ff197e24 */ /* 0x000fe4000f8e00ff */
[----:B------:R-:W-:Y:S01]  /*01d0*/  IMAD.U32 R26, RZ, RZ, UR7 ;  /* 0x00000007ff1a7e24 */ /* 0x000fe2000f8e00ff */
[----:B-1----:R-:W-:-:S04]  /*01e0*/  UIADD3 UR4, UP0, UPT, UR4, 0x20, URZ ;  /* 0x0000002004047890 */ /* 0x002fc8000ff1e0ff */
[----:B------:R-:W-:Y:S02]  /*01f0*/  UIADD3.X UR5, UPT, UPT, URZ, UR5, URZ, UP0, !UPT ;  /* 0x00000005ff057290 */ /* 0x000fe400087fe4ff */
[----:B------:R-:W-:-:S04]  /*0200*/  IMAD.U32 R16, RZ, RZ, UR4 ;  /* 0x00000004ff107e24 */ /* 0x000fc8000f8e00ff */
[----:B------:R-:W-:-:S07]  /*0210*/  IMAD.U32 R17, RZ, RZ, UR5 ;  /* 0x00000005ff117e24 */ /* 0x000fce000f8e00ff */
.L_x_20:
[----:B0-----:R-:W-:Y:S02]  /*0220*/  R2UR UR4, R28 ;  /* 0x000000001c0472ca */ /* 0x001fe400000e0000 */
[----:B------:R-:W-:-:S13]  /*0230*/  R2UR UR5, R29 ;  /* 0x000000001d0572ca */ /* 0x000fda00000e0000 */
[----:B------:R-:W2:Y:S01]  /*0240*/  LDG.E R0, desc[UR4][R16.64+-0x20] ;  /* 0xffffe00410007981 */ /* 0x000ea2000c1e1900 */
[----:B------:R-:W0:Y:S01]  /*0250*/  LDCU UR4, c[0x0][0x2f8] ;  /* 0x00005f00ff0477ac */ /* 0x000e220008000800 */
[----:B------:R-:W-:Y:S01]  /*0260*/  MOV R8, 0x18 ;  /* 0x0000001800087802 */ /* 0x000fe20000000f00 */
[----:B------:R-:W-:Y:S01]  /*0270*/  IMAD.MOV.U32 R7, RZ, RZ, R2 ;  /* 0x000000ffff077224 */ /* 0x000fe200078e0002 */
[----:B------:R-:W-:Y:S02]  /*0280*/  IADD3 R25, P0, PT, R25, -0x10, RZ ;  /* 0xfffffff019197810 */ /* 0x000fe40007f1e0ff */
[----:B------:R-:W-:Y:S02]  /*0290*/  MOV R6, R18 ;  /* 0x0000001200067202 */ /* 0x000fe40000000f00 */
[----:B------:R-:W1:Y:S01]  /*02a0*/  LDC.64 R8, c[0x4][R8] ;  /* 0x0100000008087b82 */ /* 0x000e620000000a00 */
[----:B------:R-:W-:Y:S02]  /*02b0*/  IADD3.X R26, PT, PT, R26, -0x1, RZ, P0, !PT ;  /* 0xffffffff1a1a7810 */ /* 0x000fe400007fe4ff */
[----:B------:R-:W-:-:S04]  /*02c0*/  ISETP.NE.U32.AND P0, PT, R25, RZ, PT ;  /* 0x000000ff1900720c */ /* 0x000fc80003f05070 */
[----:B------:R-:W-:Y:S01]  /*02d0*/  ISETP.NE.AND.EX P0, PT, R26, RZ, PT, P0 ;  /* 0x000000ff1a00720c */ /* 0x000fe20003f05300 */
[----:B0-----:R-:W-:Y:S01]  /*02e0*/  VIADD R19, R18, -UR4 ;  /* 0x8000000412137c36 */ /* 0x001fe20008000000 */
[----:B------:R-:W0:Y:S02]  /*02f0*/  LDCU.64 UR4, c[0x4][URZ] ;  /* 0x01000000ff0477ac */ /* 0x000e240008000a00 */
[----:B------:R-:W-:Y:S01]  /*0300*/  P2R R27, PR, RZ, 0x1 ;  /* 0x00000001ff1b7803 */ /* 0x000fe20000000000 */
[----:B0-----:R-:W-:Y:S02]  /*0310*/  IMAD.U32 R4, RZ, RZ, UR4 ;  /* 0x00000004ff047e24 */ /* 0x001fe4000f8e00ff */
[----:B------:R-:W-:Y:S01]  /*0320*/  IMAD.U32 R5, RZ, RZ, UR5 ;  /* 0x00000005ff057e24 */ /* 0x000fe2000f8e00ff */
[----:B--2---:R-:W0:Y:S02]  /*0330*/  F2F.F64.F32 R10, R0 ;  /* 0x00000000000a7310 */ /* 0x004e240000201800 */
[----:B01----:R0:W-:Y:S04]  /*0340*/  STL.64 [R19], R10 ;  /* 0x0000000a13007387 */ /* 0x0031e80000100a00 */
[----:B------:R-:W-:-:S07]  /*0350*/  LEPC R20, `(.L_x_4) ;  /* 0x000000001014794e */ /* 0x000fce0000000000 */
[----:B0-----:R-:W-:Y:S05]  /*0360*/  CALL.ABS.NOINC R8 ;  /* 0x0000000008007343 */ /* 0x001fea0003c00000 */
.L_x_4:
[----:B------:R-:W-:Y:S02]  /*0370*/  R2UR UR4, R28 ;  /* 0x000000001c0472ca */ /* 0x000fe400000e0000 */
[----:B------:R-:W-:-:S13]  /*0380*/  R2UR UR5, R29 ;  /* 0x000000001d0572ca */ /* 0x000fda00000e0000 */
[----:B------:R-:W2:Y:S01]  /*0390*/  LDG.E R0, desc[UR4][R16.64+-0x1c] ;  /* 0xffffe40410007981 */ /* 0x000ea2000c1e1900 */
[----:B------:R-:W-:Y:S01]  /*03a0*/  MOV R22, 0x18 ;  /* 0x0000001800167802 */ /* 0x000fe20000000f00 */
[----:B------:R-:W0:Y:S01]  /*03b0*/  LDCU.64 UR4, c[0x4][URZ] ;  /* 0x01000000ff0477ac */ /* 0x000e220008000a00 */
[----:B------:R-:W-:Y:S02]  /*03c0*/  IMAD.MOV.U32 R6, RZ, RZ, R18 ;  /* 0x000000ffff067224 */ /* 0x000fe400078e0012 */
[----:B------:R1:W3:Y:S01]  /*03d0*/  LDC.64 R8, c[0x4][R22] ;  /* 0x0100000016087b82 */ /* 0x0002e20000000a00 */
[----:B------:R-:W-:Y:S02]  /*03e0*/  IMAD.MOV.U32 R7, RZ, RZ, R2 ;  /* 0x000000ffff077224 */ /* 0x000fe400078e0002 */
[----:B0-----:R-:W-:Y:S02]  /*03f0*/  IMAD.U32 R4, RZ, RZ, UR4 ;  /* 0x00000004ff047e24 */ /* 0x001fe4000f8e00ff */
[----:B------:R-:W-:Y:S01]  /*0400*/  IMAD.U32 R5, RZ, RZ, UR5 ;  /* 0x00000005ff057e24 */ /* 0x000fe2000f8e00ff */
[----:B--2---:R-:W0:Y:S02]  /*0410*/  F2F.F64.F32 R10, R0 ;  /* 0x00000000000a7310 */ /* 0x004e240000201800 */
[----:B0--3--:R1:W-:Y:S04]  /*0420*/  STL.64 [R19], R10 ;  /* 0x0000000a13007387 */ /* 0x0093e80000100a00 */
[----:B------:R-:W-:-:S07]  /*0430*/  LEPC R20, `(.L_x_5) ;  /* 0x000000001014794e */ /* 0x000fce0000000000 */
[----:B-1----:R-:W-:Y:S05]  /*0440*/  CALL.ABS.NOINC R8 ;  /* 0x0000000008007343 */ /* 0x002fea0003c00000 */
.L_x_5:
[----:B------:R-:W-:Y:S02]  /*0450*/  R2UR UR4, R28 ;  /* 0x000000001c0472ca */ /* 0x000fe400000e0000 */
[----:B------:R-:W-:-:S13]  /*0460*/  R2UR UR5, R29 ;  /* 0x000000001d0572ca */ /* 0x000fda00000e0000 */
[----:B------:R-:W2:Y:S01]  /*0470*/  LDG.E R0, desc[UR4][R16.64+-0x18] ;  /* 0xffffe80410007981 */ /* 0x000ea2000c1e1900 */
[----:B------:R0:W1:Y:S01]  /*0480*/  LDC.64 R8, c[0x4][R22] ;  /* 0x0100000016087b82 */ /* 0x0000620000000a00 */
[----:B------:R-:W3:Y:S01]  /*0490*/  LDCU.64 UR4, c[0x4][URZ] ;  /* 0x01000000ff0477ac */ /* 0x000ee20008000a00 */
[----:B------:R-:W-:Y:S02]  /*04a0*/  IMAD.MOV.U32 R6, RZ, RZ, R18 ;  /* 0x000000ffff067224 */ /* 0x000fe400078e0012 */
[----:B------:R-:W-:Y:S02]  /*04b0*/  IMAD.MOV.U32 R7, RZ, RZ, R2 ;  /* 0x000000ffff077224 */ /* 0x000fe400078e0002 */
[----:B---3--:R-:W-:Y:S02]  /*04c0*/  IMAD.U32 R4, RZ, RZ, UR4 ;  /* 0x00000004ff047e24 */ /* 0x008fe4000f8e00ff */
[----:B------:R-:W-:Y:S01]  /*04d0*/  IMAD.U32 R5, RZ, RZ, UR5 ;  /* 0x00000005ff057e24 */ /* 0x000fe2000f8e00ff */
[----:B--2---:R-:W2:Y:S02]  /*04e0*/  F2F.F64.F32 R10, R0 ;  /* 0x00000000000a7310 */ /* 0x004ea40000201800 */
[----:B-12---:R0:W-:Y:S04]  /*04f0*/  STL.64 [R19], R10 ;  /* 0x0000000a13007387 */ /* 0x0061e80000100a00 */
[----:B------:R-:W-:-:S07]  /*0500*/  LEPC R20, `(.L_x_6) ;  /* 0x000000001014794e */ /* 0x000fce0000000000 */
[----:B0-----:R-:W-:Y:S05]  /*0510*/  CALL.ABS.NOINC R8 ;  /* 0x0000000008007343 */ /* 0x001fea0003c00000 */
.L_x_6:
        /* <DEDUP_REMOVED lines=13> */
.L_x_7:
[----:B------:R-:W-:Y:S02]  /*05f0*/  R2UR UR4, R28 ;  /* 0x000000001c0472ca */ /* 0x000fe400000e0000 */
[----:B------:R-:W-:-:S13]  /*0600*/  R2UR UR5, R29 ;  /* 0x000000001d0572ca */ /* 0x000fda00000e0000 */
[----:B------:R-:W2:Y:S01]  /*0610*/  LDG.E R0, desc[UR4][R16.64+-0x10] ;  /* 0xfffff00410007981 */ /* 0x000ea2000c1e1900 */
[----:B------:R0:W1:Y:S01]  /*0620*/  LDC.64 R8, c[0x4][R22] ;  /* 0x0100000016087b82 */ /* 0x0000620000000a00 */
[----:B------:R-:W3:Y:S01]  /*0630*/  LDCU.64 UR4, c[0x4][URZ] ;  /* 0x01000000ff0477ac */ /* 0x000ee20008000a00 */
[----:B------:R-:W-:Y:S02]  /*0640*/  IMAD.MOV.U32 R6, RZ, RZ, R18 ;  /* 0x000000ffff067224 */ /* 0x000fe400078e0012 */
[----:B------:R-:W-:Y:S01]  /*0650*/  IMAD.MOV.U32 R7, RZ, RZ, R2 ;  /* 0x000000ffff077224 */ /* 0x000fe200078e0002 */
[----:B---3--:R-:W-:Y:S01]  /*0660*/  MOV R4, UR4 ;  /* 0x0000000400047c02 */ /* 0x008fe20008000f00 */
[----:B------:R-:W-:Y:S01]  /*0670*/  IMAD.U32 R5, RZ, RZ, UR5 ;  /* 0x00000005ff057e24 */ /* 0x000fe2000f8e00ff */
[----:B--2---:R-:W2:Y:S02]  /*0680*/  F2F.F64.F32 R10, R0 ;  /* 0x00000000000a7310 */ /* 0x004ea40000201800 */
[----:B-12---:R0:W-:Y:S04]  /*0690*/  STL.64 [R19], R10 ;  /* 0x0000000a13007387 */ /* 0x0061e80000100a00 */
[----:B------:R-:W-:-:S07]  /*06a0*/  LEPC R20, `(.L_x_8) ;  /* 0x000000001014794e */ /* 0x000fce0000000000 */
[----:B0-----:R-:W-:Y:S05]  /*06b0*/  CALL.ABS.NOINC R8 ;  /* 0x0000000008007343 */ /* 0x001fea0003c00000 */
.L_x_8:
        /* <DEDUP_REMOVED lines=13> */
.L_x_9:
        /* <DEDUP_REMOVED lines=13> */
.L_x_10:
[----:B------:R-:W-:Y:S02]  /*0860*/  R2UR UR4, R28 ;  /* 0x000000001c0472ca */ /* 0x000fe400000e0000 */
[----:B------:R-:W-:-:S13]  /*0870*/  R2UR UR5, R29 ;  /* 0x000000001d0572ca */ /* 0x000fda00000e0000 */
[----:B------:R-:W2:Y:S01]  /*0880*/  LDG.E R0, desc[UR4][R16.64+-0x4] ;  /* 0xfffffc0410007981 */ /* 0x000ea2000c1e1900 */
[----:B------:R0:W1:Y:S01]  /*0890*/  LDC.64 R8, c[0x4][R22] ;  /* 0x0100000016087b82 */ /* 0x0000620000000a00 */
[----:B------:R-:W3:Y:S01]  /*08a0*/  LDCU.64 UR4, c[0x4][URZ] ;  /* 0x01000000ff0477ac */ /* 0x000ee20008000a00 */
[----:B------:R-:W-:Y:S01]  /*08b0*/  MOV R6, R18 ;  /* 0x0000001200067202 */ /* 0x000fe20000000f00 */
[----:B------:R-:W-:Y:S02]  /*08c0*/  IMAD.MOV.U32 R7, RZ, RZ, R2 ;  /* 0x000000ffff077224 */ /* 0x000fe400078e0002 */
[----:B---3--:R-:W-:Y:S02]  /*08d0*/  IMAD.U32 R4, RZ, RZ, UR4 ;  /* 0x00000004ff047e24 */ /* 0x008fe4000f8e00ff */
[----:B------:R-:W-:Y:S01]  /*08e0*/  IMAD.U32 R5, RZ, RZ, UR5 ;  /* 0x00000005ff057e24 */ /* 0x000fe2000f8e00ff */
[----:B--2---:R-:W2:Y:S02]  /*08f0*/  F2F.F64.F32 R10, R0 ;  /* 0x00000000000a7310 */ /* 0x004ea40000201800 */
[----:B-12---:R0:W-:Y:S04]  /*0900*/  STL.64 [R19], R10 ;  /* 0x0000000a13007387 */ /* 0x0061e80000100a00 */
[----:B------:R-:W-:-:S07]  /*0910*/  LEPC R20, `(.L_x_11) ;  /* 0x000000001014794e */ /* 0x000fce0000000000 */
[----:B0-----:R-:W-:Y:S05]  /*0920*/  CALL.ABS.NOINC R8 ;  /* 0x0000000008007343 */ /* 0x001fea0003c00000 */
.L_x_11:
        /* <DEDUP_REMOVED lines=13> */
.L_x_12:
        /* <DEDUP_REMOVED lines=13> */
.L_x_13:
        /* <DEDUP_REMOVED lines=13> */
.L_x_14:
        /* <DEDUP_REMOVED lines=13> */
.L_x_15:
        /* <DEDUP_REMOVED lines=13> */
.L_x_16:
        /* <DEDUP_REMOVED lines=13> */
.L_x_17:
        /* <DEDUP_REMOVED lines=13> */
.L_x_18:
        /* <DEDUP_REMOVED lines=13> */
.L_x_19:
[----:B------:R-:W-:Y:S02]  /*0fb0*/  ISETP.NE.AND P6, PT, R27, RZ, PT ;  /* 0x000000ff1b00720c */ /* 0x000fe40003fc5270 */
[----:B------:R-:W-:-:S05]  /*0fc0*/  IADD3 R16, P0, PT, R16, 0x40, RZ ;  /* 0x0000004010107810 */ /* 0x000fca0007f1e0ff */
[----:B------:R-:W-:-:S06]  /*0fd0*/  IMAD.X R17, RZ, RZ, R17, P0 ;  /* 0x000000ffff117224 */ /* 0x000fcc00000e0611 */
[----:B------:R-:W-:Y:S05]  /*0fe0*/  @P6 BRA `(.L_x_20) ;  /* 0xfffffff0008c6947 */ /* 0x000fea000383ffff */
[----:B------:R-:W-:Y:S05]  /*0ff0*/  BSYNC.RECONVERGENT B6 ;  /* 0x0000000000067941 */ /* 0x000fea0003800200 */
.L_x_3:
[----:B------:R-:W1:Y:S01]  /*1000*/  LDCU UR4, c[0x0][0x388] ;  /* 0x00007100ff0477ac */ /* 0x000e620008000800 */
[----:B------:R-:W-:Y:S01]  /*1010*/  BSSY.RECONVERGENT B6, `(.L_x_2) ;  /* 0x00000da000067945 */ /* 0x000fe20003800200 */
[----:B-1----:R-:W-:-:S09]  /*1020*/  ULOP3.LUT UP0, URZ, UR4, 0xf, URZ, 0xc0, !UPT ;  /* 0x0000000f04ff7892 */ /* 0x002fd2000f80c0ff */
[----:B------:R-:W-:Y:S05]  /*1030*/  BRA.U !UP0, `(.L_x_21) ;  /* 0x0000000d085c7547 */ /* 0x000fea000b800000 */
[----:B------:R-:W-:-:S04]  /*1040*/  ULOP3.LUT UR4, UR4, 0xf, URZ, 0xc0, !UPT ;  /* 0x0000000f04047892 */ /* 0x000fc8000f8ec0ff */
[----:B------:R-:W-:-:S04]  /*1050*/  UIADD3 UR4, UP0, UPT, UR4, -0x1, URZ ;  /* 0xffffffff04047890 */ /* 0x000fc8000ff1e0ff */
[----:B------:R-:W-:Y:S02]  /*1060*/  UIADD3.X UR5, UPT, UPT, URZ, -0x1, URZ, UP0, !UPT ;  /* 0xffffffffff057890 */ /* 0x000fe400087fe4ff */
[----:B------:R-:W-:-:S04]  /*1070*/  UISETP.GE.U32.AND UP0, UPT, UR4, 0x7, UPT ;  /* 0x000000070400788c */ /* 0x000fc8000bf06070 */
[----:B------:R-:W-:-:S09]  /*1080*/  UISETP.GE.U32.AND.EX UP0, UPT, UR5, URZ, UPT, UP0 ;  /* 0x000000ff0500728c */ /* 0x000fd2000bf06100 */
[----:B------:R-:W-:Y:S05]  /*1090*/  BRA.U !UP0, `(.L_x_22) ;  /* 0x0000000508b87547 */ /* 0x000fea000b800000 */
[----:B------:R-:W1:Y:S01]  /*10a0*/  LDCU.64 UR4, c[0x0][0x380] ;  /* 0x00007000ff0477ac */ /* 0x000e620008000a00 */
[----:B0-----:R-:W-:Y:S02]  /*10b0*/  R2UR UR6, R28 ;  /* 0x000000001c0672ca */ /* 0x001fe400000e0000 */
[----:B------:R-:W-:Y:S02]  /*10c0*/  R2UR UR7, R29 ;  /* 0x000000001d0772ca */ /* 0x000fe400000e0000 */
[----:B-1----:R-:W-:-:S04]  /*10d0*/  LEA R16, P0, R23, UR4, 0x2 ;  /* 0x0000000417107c11 */ /* 0x002fc8000f8010ff */
[----:B------:R-:W-:Y:S01]  /*10e0*/  LEA.HI.X R17, R23, UR5, R24, 0x2, P0 ;  /* 0x0000000517117c11 */ /* 0x000fe200080f1418 */
[----:B------:R-:W0:Y:S06]  /*10f0*/  LDCU.64 UR4, c[0x4][URZ] ;  /* 0x01000000ff0477ac */ /* 0x000e2c0008000a00 */
[----:B------:R-:W2:Y:S01]  /*1100*/  LDG.E R0, desc[UR6][R16.64] ;  /* 0x0000000610007981 */ /* 0x000ea2000c1e1900 */
[----:B------:R-:W-:Y:S01]  /*1110*/  MOV R19, 0x18 ;  /* 0x0000001800137802 */ /* 0x000fe20000000f00 */
[----:B------:R-:W-:Y:S02]  /*1120*/  IMAD.MOV.U32 R6, RZ, RZ, R18 ;  /* 0x000000ffff067224 */ /* 0x000fe400078e0012 */
[----:B------:R-:W-:Y:S01]  /*1130*/  IMAD.MOV.U32 R7, RZ, RZ, R2 ;  /* 0x000000ffff077224 */ /* 0x000fe200078e0002 */
[----:B------:R1:W3:Y:S01]  /*1140*/  LDC.64 R8, c[0x4][R19] ;  /* 0x0100000013087b82 */ /* 0x0002e20000000a00 */
[----:B0-----:R-:W-:-:S02]  /*1150*/  IMAD.U32 R4, RZ, RZ, UR4 ;  /* 0x00000004ff047e24 */ /* 0x001fc4000f8e00ff */
[----:B------:R-:W-:Y:S01]  /*1160*/  IMAD.U32 R5, RZ, RZ, UR5 ;  /* 0x00000005ff057e24 */ /* 0x000fe2000f8e00ff */
[----:B--2---:R-:W0:Y:S02]  /*1170*/  F2F.F64.F32 R10, R0 ;  /* 0x00000000000a7310 */ /* 0x004e240000201800 */
[----:B0--3--:R1:W-:Y:S04]  /*1180*/  STL.64 [R1], R10 ;  /* 0x0000000a01007387 */ /* 0x0093e80000100a00 */
[----:B------:R-:W-:-:S07]  /*1190*/  LEPC R20, `(.L_x_23) ;  /* 0x000000001014794e */ /* 0x000fce0000000000 */
[----:B-1----:R-:W-:Y:S05]  /*11a0*/  CALL.ABS.NOINC R8 ;  /* 0x0000000008007343 */ /* 0x002fea0003c00000 */
.L_x_23:
[----:B------:R-:W-:Y:S02]  /*11b0*/  R2UR UR4, R28 ;  /* 0x000000001c0472ca */ /* 0x000fe400000e0000 */
[----:B------:R-:W-:-:S13]  /*11c0*/  R2UR UR5, R29 ;  /* 0x000000001d0572ca */ /* 0x000fda00000e0000 */
[----:B------:R-:W2:Y:S01]  /*11d0*/  LDG.E R0, desc[UR4][R16.64+0x4] ;  /* 0x0000040410007981 */ /* 0x000ea2000c1e1900 */
[----:B------:R0:W1:Y:S01]  /*11e0*/  LDC.64 R8, c[0x4][R19] ;  /* 0x0100000013087b82 */ /* 0x0000620000000a00 */
[----:B------:R-:W3:Y:S01]  /*11f0*/  LDCU.64 UR4, c[0x4][URZ] ;  /* 0x01000000ff0477ac */ /* 0x000ee20008000a00 */
[----:B------:R-:W-:Y:S01]  /*1200*/  IMAD.MOV.U32 R6, RZ, RZ, R18 ;  /* 0x000000ffff067224 */ /* 0x000fe200078e0012 */
[----:B------:R-:W-:Y:S01]  /*1210*/  MOV R7, R2 ;  /* 0x0000000200077202 */ /* 0x000fe20000000f00 */
[----:B---3--:R-:W-:Y:S02]  /*1220*/  IMAD.U32 R4, RZ, RZ, UR4 ;  /* 0x00000004ff047e24 */ /* 0x008fe4000f8e00ff */
[----:B------:R-:W-:Y:S01]  /*1230*/  IMAD.U32 R5, RZ, RZ, UR5 ;  /* 0x00000005ff057e24 */ /* 0x000fe2000f8e00ff */
[----:B--2---:R-:W2:Y:S02]  /*1240*/  F2F.F64.F32 R10, R0 ;  /* 0x00000000000a7310 */ /* 0x004ea40000201800 */
[----:B-12---:R0:W-:Y:S04]  /*1250*/  STL.64 [R1], R10 ;  /* 0x0000000a01007387 */ /* 0x0061e80000100a00 */
[----:B------:R-:W-:-:S07]  /*1260*/  LEPC R20, `(.L_x_24) ;  /* 0x000000001014794e */ /* 0x000fce0000000000 */
[----:B0-----:R-:W-:Y:S05]  /*1270*/  CALL.ABS.NOINC R8 ;  /* 0x0000000008007343 */ /* 0x001fea0003c00000 */
.L_x_24:
        /* <DEDUP_REMOVED lines=13> */
.L_x_25:
        /* <DEDUP_REMOVED lines=13> */
.L_x_26:
        /* <DEDUP_REMOVED lines=13> */
.L_x_27:
[----:B------:R-:W-:Y:S02]  /*14f0*/  R2UR UR4, R28 ;  /* 0x000000001c0472ca */ /* 0x000fe400000e0000 */
[----:B------:R-:W-:-:S13]  /*1500*/  R2UR UR5, R29 ;  /* 0x000000001d0572ca */ /* 0x000fda00000e0000 */
[----:B------:R-:W2:Y:S01]  /*1510*/  LDG.E R0, desc[UR4][R16.64+0x14] ;  /* 0x0000140410007981 */ /* 0x000ea2000c1e1900 */
[----:B------:R0:W1:Y:S01]  /*1520*/  LDC.64 R8, c[0x4][R19] ;  /* 0x0100000013087b82 */ /* 0x0000620000000a00 */
[----:B------:R-:W3:Y:S01]  /*1530*/  LDCU.64 UR4, c[0x4][URZ] ;  /* 0x01000000ff0477ac */ /* 0x000ee20008000a00 */
[----:B------:R-:W-:Y:S02]  /*1540*/  IMAD.MOV.U32 R6, RZ, RZ, R18 ;  /* 0x000000ffff067224 */ /* 0x000fe400078e0012 */
[----:B------:R-:W-:Y:S02]  /*1550*/  IMAD.MOV.U32 R7, RZ, RZ, R2 ;  /* 0x000000ffff077224 */ /* 0x000fe400078e0002 */
[----:B---3--:R-:W-:Y:S01]  /*1560*/  IMAD.U32 R4, RZ, RZ, UR4 ;  /* 0x00000004ff047e24 */ /* 0x008fe2000f8e00ff */
[----:B------:R-:W-:Y:S01]  /*1570*/  MOV R5, UR5 ;  /* 0x0000000500057c02 */ /* 0x000fe20008000f00 */
[----:B--2---:R-:W2:Y:S02]  /*1580*/  F2F.F64.F32 R10, R0 ;  /* 0x00000000000a7310 */ /* 0x004ea40000201800 */
[----:B-12---:R0:W-:Y:S04]  /*1590*/  STL.64 [R1], R10 ;  /* 0x0000000a01007387 */ /* 0x0061e80000100a00 */
[----:B------:R-:W-:-:S07]  /*15a0*/  LEPC R20, `(.L_x_28) ;  /* 0x000000001014794e */ /* 0x000fce0000000000 */
[----:B0-----:R-:W-:Y:S05]  /*15b0*/  CALL.ABS.NOINC R8 ;  /* 0x0000000008007343 */ /* 0x001fea0003c00000 */
.L_x_28:
        /* <DEDUP_REMOVED lines=13> */
.L_x_29:
        /* <DEDUP_REMOVED lines=13> */
.L_x_30:
[----:B------:R-:W-:-:S05]  /*1760*/  IADD3 R23, P0, PT, R23, 0x8, RZ ;  /* 0x0000000817177810 */ /* 0x000fca0007f1e0ff */
[----:B------:R-:W-:-:S08]  /*1770*/  IMAD.X R24, RZ, RZ, R24, P0 ;  /* 0x000000ffff187224 */ /* 0x000fd000000e0618 */
.L_x_22:
[----:B------:R-:W1:Y:S02]  /*1780*/  LDCU UR4, c[0x0][0x388] ;  /* 0x00007100ff0477ac */ /* 0x000e640008000800 */
        /* <DEDUP_REMOVED lines=19> */
[----:B0-----:R-:W-:Y:S01]  /*18c0*/  IMAD.U32 R4, RZ, RZ, UR4 ;  /* 0x00000004ff047e24 */ /* 0x001fe2000f8e00ff */
[----:B------:R-:W-:Y:S01]  /*18d0*/  MOV R5, UR5 ;  /* 0x0000000500057c02 */ /* 0x000fe20008000f00 */
[----:B--2---:R-:W0:Y:S02]  /*18e0*/  F2F.F64.F32 R10, R0 ;  /* 0x00000000000a7310 */ /* 0x004e240000201800 */
[----:B0--3--:R1:W-:Y:S04]  /*18f0*/  STL.64 [R1], R10 ;  /* 0x0000000a01007387 */ /* 0x0093e80000100a00 */
[----:B------:R-:W-:-:S07]  /*1900*/  LEPC R20, `(.L_x_32) ;  /* 0x000000001014794e */ /* 0x000fce0000000000 */
[----:B-1----:R-:W-:Y:S05]  /*1910*/  CALL.ABS.NOINC R8 ;  /* 0x0000000008007343 */ /* 0x002fea0003c00000 */
.L_x_32:
        /* <DEDUP_REMOVED lines=13> */
.L_x_33:
        /* <DEDUP_REMOVED lines=13> */
.L_x_34:
        /* <DEDUP_REMOVED lines=13> */
.L_x_35:
[----:B------:R-:W-:-:S05]  /*1b90*/  IADD3 R23, P0, PT, R23, 0x4, RZ ;  /* 0x0000000417177810 */ /* 0x000fca0007f1e0ff */
[----:B------:R-:W-:-:S08]  /*1ba0*/  IMAD.X R24, RZ, RZ, R24, P0 ;  /* 0x000000ffff187224 */ /* 0x000fd000000e0618 */
.L_x_31:
[----:B------:R-:W1:Y:S02]  /*1bb0*/  LDCU UR4, c[0x0][0x388] ;  /* 0x00007100ff0477ac */ /* 0x000e640008000800 */
[----:B-1----:R-:W-:-:S09]  /*1bc0*/  ULOP3.LUT UP0, URZ, UR4, 0x3, URZ, 0xc0, !UPT ;  /* 0x0000000304ff7892 */ /* 0x002fd2000f80c0ff */
[----:B------:R-:W-:Y:S05]  /*1bd0*/  BRA.U !UP0, `(.L_x_21) ;  /* 0x0000000108747547 */ /* 0x000fea000b800000 */
[----:B------:R-:W1:Y:S01]  /*1be0*/  LDCU.64 UR6, c[0x0][0x380] ;  /* 0x00007000ff0677ac */ /* 0x000e620008000a00 */
[----:B------:R-:W-:Y:S01]  /*1bf0*/  IMAD.MOV.U32 R16, RZ, RZ, RZ ;  /* 0x000000ffff107224 */ /* 0x000fe200078e00ff */
[----:B------:R-:W-:-:S06]  /*1c00*/  ULOP3.LUT UR4, UR4, 0x3, URZ, 0xc0, !UPT ;  /* 0x0000000304047892 */ /* 0x000fcc000f8ec0ff */
[----:B------:R-:W-:Y:S01]  /*1c10*/  IMAD.U32 R17, RZ, RZ, UR4 ;  /* 0x00000004ff117e24 */ /* 0x000fe2000f8e00ff */
[----:B-1----:R-:W-:-:S04]  /*1c20*/  LEA R22, P0, R23, UR6, 0x2 ;  /* 0x0000000617167c11 */ /* 0x002fc8000f8010ff */
[----:B------:R-:W-:-:S09]  /*1c30*/  LEA.HI.X R23, R23, UR7, R24, 0x2, P0 ;  /* 0x0000000717177c11 */ /* 0x000fd200080f1418 */
.L_x_37:
[----:B0-----:R-:W-:Y:S02]  /*1c40*/  R2UR UR4, R28 ;  /* 0x000000001c0472ca */ /* 0x001fe400000e0000 */
[----:B------:R-:W-:-:S13]  /*1c50*/  R2UR UR5, R29 ;  /* 0x000000001d0572ca */ /* 0x000fda00000e0000 */
[----:B------:R-:W2:Y:S01]  /*1c60*/  LDG.E R0, desc[UR4][R22.64] ;  /* 0x0000000416007981 */ /* 0x000ea2000c1e1900 */
[----:B------:R-:W-:Y:S01]  /*1c70*/  MOV R8, 0x18 ;  /* 0x0000001800087802 */ /* 0x000fe20000000f00 */
[----:B------:R-:W0:Y:S01]  /*1c80*/  LDCU.64 UR4, c[0x4][URZ] ;  /* 0x01000000ff0477ac */ /* 0x000e220008000a00 */
[----:B------:R-:W-:Y:S01]  /*1c90*/  IADD3 R17, P0, PT, R17, -0x1, RZ ;  /* 0xffffffff11117810 */ /* 0x000fe20007f1e0ff */
[----:B------:R-:W-:Y:S02]  /*1ca0*/  IMAD.MOV.U32 R6, RZ, RZ, R18 ;  /* 0x000000ffff067224 */ /* 0x000fe400078e0012 */
[----:B------:R-:W-:Y:S01]  /*1cb0*/  IMAD.MOV.U32 R7, RZ, RZ, R2 ;  /* 0x000000ffff077224 */ /* 0x000fe200078e0002 */
[----:B------:R-:W1:Y:S01]  /*1cc0*/  LDC.64 R8, c[0x4][R8] ;  /* 0x0100000008087b82 */ /* 0x000e620000000a00 */
[----:B------:R-:W-:Y:S02]  /*1cd0*/  IADD3.X R16, PT, PT, R16, -0x1, RZ, P0, !PT ;  /* 0xffffffff10107810 */ /* 0x000fe400007fe4ff */
[----:B------:R-:W-:-:S04]  /*1ce0*/  ISETP.NE.U32.AND P0, PT, R17, RZ, PT ;  /* 0x000000ff1100720c */ /* 0x000fc80003f05070 */
[----:B------:R-:W-:-:S04]  /*1cf0*/  ISETP.NE.AND.EX P0, PT, R16, RZ, PT, P0 ;  /* 0x000000ff1000720c */ /* 0x000fc80003f05300 */
[----:B------:R-:W-:Y:S01]  /*1d00*/  P2R R19, PR, RZ, 0x1 ;  /* 0x00000001ff137803 */ /* 0x000fe20000000000 */
[----:B0-----:R-:W-:Y:S02]  /*1d10*/  IMAD.U32 R4, RZ, RZ, UR4 ;  /* 0x00000004ff047e24 */ /* 0x001fe4000f8e00ff */
[----:B------:R-:W-:Y:S01]  /*1d20*/  IMAD.U32 R5, RZ, RZ, UR5 ;  /* 0x00000005ff057e24 */ /* 0x000fe2000f8e00ff */
[----:B--2---:R-:W0:Y:S02]  /*1d30*/  F2F.F64.F32 R10, R0 ;  /* 0x00000000000a7310 */ /* 0x004e240000201800 */
[----:B01----:R0:W-:Y:S04]  /*1d40*/  STL.64 [R1], R10 ;  /* 0x0000000a01007387 */ /* 0x0031e80000100a00 */
[----:B------:R-:W-:-:S07]  /*1d50*/  LEPC R20, `(.L_x_36) ;  /* 0x000000001014794e */ /* 0x000fce0000000000 */
[----:B0-----:R-:W-:Y:S05]  /*1d60*/  CALL.ABS.NOINC R8 ;  /* 0x0000000008007343 */ /* 0x001fea0003c00000 */
.L_x_36:
[----:B------:R-:W-:Y:S02]  /*1d70*/  ISETP.NE.AND P6, PT, R19, RZ, PT ;  /* 0x000000ff1300720c */ /* 0x000fe40003fc5270 */
[----:B------:R-:W-:-:S05]  /*1d80*/  IADD3 R22, P0, PT, R22, 0x4, RZ ;  /* 0x0000000416167810 */ /* 0x000fca0007f1e0ff */
[----:B------:R-:W-:-:S06]  /*1d90*/  IMAD.X R23, RZ, RZ, R23, P0 ;  /* 0x000000ffff177224 */ /* 0x000fcc00000e0617 */
[----:B------:R-:W-:Y:S05]  /*1da0*/  @P6 BRA `(.L_x_37) ;  /* 0xfffffffc00a46947 */ /* 0x000fea000383ffff */
.L_x_21:
[----:B------:R-:W-:Y:S05]  /*1db0*/  BSYNC.RECONVERGENT B6 ;  /* 0x0000000000067941 */ /* 0x000fea0003800200 */
.L_x_2:
[----:B------:R-:W-:Y:S01]  /*1dc0*/  MOV R0, 0x18 ;  /* 0x0000001800007802 */ /* 0x000fe20000000f00 */
[----:B------:R-:W1:Y:S01]  /*1dd0*/  LDCU.64 UR4, c[0x4][0x8] ;  /* 0x01000100ff0477ac */ /* 0x000e620008000a00 */
[----:B------:R-:W-:Y:S02]  /*1de0*/  CS2R R6, SRZ ;  /* 0x0000000000067805 */ /* 0x000fe4000001ff00 */
[----:B------:R2:W3:Y:S01]  /*1df0*/  LDC.64 R2, c[0x4][R0] ;  /* 0x0100000000027b82 */ /* 0x0004e20000000a00 */
[----:B-1----:R-:W-:Y:S02]  /*1e00*/  IMAD.U32 R4, RZ, RZ, UR4 ;  /* 0x00000004ff047e24 */ /* 0x002fe4000f8e00ff */
[----:B--2---:R-:W-:-:S07]  /*1e10*/  IMAD.U32 R5, RZ, RZ, UR5 ;  /* 0x00000005ff057e24 */ /* 0x004fce000f8e00ff */
[----:B------:R-:W-:-:S07]  /*1e20*/  LEPC R20, `(.L_x_38) ;  /* 0x000000001014794e */ /* 0x000fce0000000000 */
[----:B0--3--:R-:W-:Y:S05]  /*1e30*/  CALL.ABS.NOINC R2 ;  /* 0x0000000002007343 */ /* 0x009fea0003c00000 */
.L_x_38:
[----:B------:R-:W-:Y:S05]  /*1e40*/  EXIT ;  /* 0x000000000000794d */ /* 0x000fea0003800000 */
.L_x_39:
        /* <DEDUP_REMOVED lines=11> */
.L_x_41:


//--------------------- .nv.global.init           --------------------------
	.section	.nv.global.init,"aw",@progbits
.nv.global.init:
	.type		$str$1,@object
	.size		$str$1,($str - $str$1)
$str$1:
        /*0000*/ 	.byte	0x0a, 0x00
	.type		$str,@object
	.size		$str,($str$2 - $str)
$str:
        /*0002*/ 	.byte	0x25, 0x67, 0x20, 0x00
	.type		$str$2,@object
	.size		$str$2,(.L_2 - $str$2)
$str$2:
        /*0006*/ 	.byte	0x43, 0x75, 0x64, 0x61, 0x46, 0x6c, 0x6f, 0x61, 0x74, 0x41, 0x72, 0x72, 0x61, 0x79, 0x5f, 0x50
        /*0016*/ 	.byte	0x72, 0x69, 0x6e, 0x74, 0x3a, 0x0a, 0x00
.L_2:


//--------------------- .nv.shared.reserved.0     --------------------------
	.section	.nv.shared.reserved.0,"aw",@nobits
	.weak		__nv_reservedSMEM_offset_0_alias
	.size		__nv_reservedSMEM_offset_0_alias, 0, 64
	.other		__nv_reservedSMEM_offset_0_alias,@"STO_CUDA_RESERVED_SHARED STV_DEFAULT"
__nv_reservedSMEM_offset_0_alias:
	.zero		0
	.zero		64


//--------------------- .nv.constant0._Z24CudaFloatArray_AddNumberPfif --------------------------
	.section	.nv.constant0._Z24CudaFloatArray_AddNumberPfif,"a",@progbits
	.sectionflags	@""
	.align	4
.nv.constant0._Z24CudaFloatArray_AddNumberPfif:
	.zero		912


//--------------------- .nv.constant0._Z20CudaFloatArray_PrintPfi --------------------------
	.section	.nv.constant0._Z20CudaFloatArray_PrintPfi,"a",@progbits
	.sectionflags	@""
	.align	4
.nv.constant0._Z20CudaFloatArray_PrintPfi:
	.zero		908


//--------------------- SYMBOLS --------------------------

	.type		.nv.reservedSmem.offset0,@object
	.size		.nv.reservedSmem.offset0,0x4
	.type		vprintf,@function
